//
// Generated by NVIDIA NVVM Compiler
//
// Compiler Build ID: CL-36424714
// Cuda compilation tools, release 13.0, V13.0.88
// Based on NVVM 20.0.0
//

.version 9.0
.target sm_100
.address_size 64

	// .globl	nv12_to_rgb

.visible .entry nv12_to_rgb(
	.param .u64 .ptr .align 1 nv12_to_rgb_param_0,
	.param .u64 .ptr .align 1 nv12_to_rgb_param_1,
	.param .u64 .ptr .align 1 nv12_to_rgb_param_2,
	.param .u32 nv12_to_rgb_param_3,
	.param .u32 nv12_to_rgb_param_4
)
{
	.reg .pred 	%p<4>;
	.reg .b16 	%rs<4>;
	.reg .b32 	%r<23>;
	.reg .b32 	%f<23>;
	.reg .b64 	%rd<13>;

	ld.param.u64 	%rd1, [nv12_to_rgb_param_0];
	ld.param.u64 	%rd2, [nv12_to_rgb_param_1];
	ld.param.u64 	%rd3, [nv12_to_rgb_param_2];
	ld.param.u32 	%r3, [nv12_to_rgb_param_3];
	ld.param.u32 	%r4, [nv12_to_rgb_param_4];
	mov.u32 	%r6, %ctaid.x;
	mov.u32 	%r7, %ntid.x;
	mov.u32 	%r8, %tid.x;
	mad.lo.s32 	%r1, %r6, %r7, %r8;
	mov.u32 	%r9, %ctaid.y;
	mov.u32 	%r10, %ntid.y;
	mov.u32 	%r11, %tid.y;
	mad.lo.s32 	%r12, %r9, %r10, %r11;
	setp.ge.s32 	%p1, %r1, %r3;
	setp.ge.s32 	%p2, %r12, %r4;
	or.pred  	%p3, %p1, %p2;
	@%p3 bra 	$L__BB0_2;
	cvta.to.global.u64 	%rd4, %rd1;
	cvta.to.global.u64 	%rd5, %rd2;
	cvta.to.global.u64 	%rd6, %rd3;
	mad.lo.s32 	%r13, %r3, %r12, %r1;
	shr.u32 	%r14, %r12, 1;
	shr.u32 	%r15, %r1, 31;
	add.s32 	%r16, %r1, %r15;
	and.b32  	%r17, %r16, -2;
	mad.lo.s32 	%r18, %r3, %r14, %r17;
	cvt.s64.s32 	%rd7, %r13;
	add.s64 	%rd8, %rd4, %rd7;
	ld.global.u8 	%rs1, [%rd8];
	cvt.rn.f32.u16 	%f1, %rs1;
	add.f32 	%f2, %f1, 0fC1800000;
	mul.f32 	%f3, %f2, 0f3F950A85;
	cvt.s64.s32 	%rd9, %r18;
	add.s64 	%rd10, %rd5, %rd9;
	ld.global.u8 	%rs2, [%rd10];
	cvt.rn.f32.u16 	%f4, %rs2;
	add.f32 	%f5, %f4, 0fC3000000;
	mul.f32 	%f6, %f5, 0f3F91B6DB;
	ld.global.u8 	%rs3, [%rd10+1];
	cvt.rn.f32.u16 	%f7, %rs3;
	add.f32 	%f8, %f7, 0fC3000000;
	mul.f32 	%f9, %f8, 0f3F91B6DB;
	fma.rn.f32 	%f10, %f9, 0f3FC9930C, %f3;
	fma.rn.f32 	%f11, %f6, 0fBE3FCB92, %f3;
	fma.rn.f32 	%f12, %f9, 0fBEEFAACE, %f11;
	fma.rn.f32 	%f13, %f6, 0f3FED844D, %f3;
	max.f32 	%f14, %f10, 0f00000000;
	min.f32 	%f15, %f14, 0f437F0000;
	max.f32 	%f16, %f12, 0f00000000;
	min.f32 	%f17, %f16, 0f437F0000;
	max.f32 	%f18, %f13, 0f00000000;
	min.f32 	%f19, %f18, 0f437F0000;
	mul.lo.s32 	%r19, %r13, 3;
	add.f32 	%f20, %f15, 0f3F000000;
	cvt.rzi.u32.f32 	%r20, %f20;
	cvt.s64.s32 	%rd11, %r19;
	add.s64 	%rd12, %rd6, %rd11;
	st.global.u8 	[%rd12], %r20;
	add.f32 	%f21, %f17, 0f3F000000;
	cvt.rzi.u32.f32 	%r21, %f21;
	st.global.u8 	[%rd12+1], %r21;
	add.f32 	%f22, %f19, 0f3F000000;
	cvt.rzi.u32.f32 	%r22, %f22;
	st.global.u8 	[%rd12+2], %r22;
$L__BB0_2:
	ret;

}
	// .globl	rgb_to_nv12
.visible .entry rgb_to_nv12(
	.param .u64 .ptr .align 1 rgb_to_nv12_param_0,
	.param .u64 .ptr .align 1 rgb_to_nv12_param_1,
	.param .u64 .ptr .align 1 rgb_to_nv12_param_2,
	.param .u32 rgb_to_nv12_param_3,
	.param .u32 rgb_to_nv12_param_4
)
{
	.reg .pred 	%p<5>;
	.reg .b16 	%rs<4>;
	.reg .b32 	%r<22>;
	.reg .b32 	%f<23>;
	.reg .b64 	%rd<13>;

	ld.param.u64 	%rd1, [rgb_to_nv12_param_0];
	ld.param.u64 	%rd2, [rgb_to_nv12_param_1];
	ld.param.u64 	%rd3, [rgb_to_nv12_param_2];
	ld.param.u32 	%r3, [rgb_to_nv12_param_3];
	ld.param.u32 	%r4, [rgb_to_nv12_param_4];
	mov.u32 	%r6, %ctaid.x;
	mov.u32 	%r7, %ntid.x;
	mov.u32 	%r8, %tid.x;
	mad.lo.s32 	%r1, %r6, %r7, %r8;
	mov.u32 	%r9, %ctaid.y;
	mov.u32 	%r10, %ntid.y;
	mov.u32 	%r11, %tid.y;
	mad.lo.s32 	%r12, %r9, %r10, %r11;
	setp.ge.s32 	%p1, %r1, %r3;
	setp.ge.s32 	%p2, %r12, %r4;
	or.pred  	%p3, %p1, %p2;
	@%p3 bra 	$L__BB1_3;
	cvta.to.global.u64 	%rd4, %rd1;
	cvta.to.global.u64 	%rd5, %rd2;
	mad.lo.s32 	%r13, %r3, %r12, %r1;
	mul.lo.s32 	%r14, %r13, 3;
	cvt.s64.s32 	%rd6, %r14;
	add.s64 	%rd7, %rd4, %rd6;
	ld.global.u8 	%rs1, [%rd7];
	cvt.rn.f32.u16 	%f3, %rs1;
	ld.global.u8 	%rs2, [%rd7+1];
	cvt.rn.f32.u16 	%f4, %rs2;
	ld.global.u8 	%rs3, [%rd7+2];
	cvt.rn.f32.u16 	%f5, %rs3;
	mul.f32 	%f6, %f4, 0f3F371759;
	fma.rn.f32 	%f7, %f3, 0f3E59B3D0, %f6;
	fma.rn.f32 	%f8, %f5, 0f3D93DD98, %f7;
	fma.rn.f32 	%f9, %f8, 0f3F5BDBDC, 0f41800000;
	sub.f32 	%f1, %f5, %f8;
	sub.f32 	%f2, %f3, %f8;
	max.f32 	%f10, %f9, 0f41800000;
	min.f32 	%f11, %f10, 0f436B0000;
	add.f32 	%f12, %f11, 0f3F000000;
	cvt.rzi.u32.f32 	%r15, %f12;
	cvt.s64.s32 	%rd8, %r13;
	add.s64 	%rd9, %rd5, %rd8;
	st.global.u8 	[%rd9], %r15;
	or.b32  	%r16, %r1, %r12;
	and.b32  	%r17, %r16, 1;
	setp.eq.b32 	%p4, %r17, 1;
	@%p4 bra 	$L__BB1_3;
	div.rn.f32 	%f13, %f2, 0f3FC9930C;
	fma.rn.f32 	%f14, %f13, 0f3F60E0E1, 0f43000000;
	max.f32 	%f15, %f14, 0f41800000;
	min.f32 	%f16, %f15, 0f43700000;
	div.rn.f32 	%f17, %f1, 0f3FED844D;
	fma.rn.f32 	%f18, %f17, 0f3F60E0E1, 0f43000000;
	max.f32 	%f19, %f18, 0f41800000;
	min.f32 	%f20, %f19, 0f43700000;
	shr.u32 	%r18, %r12, 1;
	mad.lo.s32 	%r19, %r3, %r18, %r1;
	add.f32 	%f21, %f20, 0f3F000000;
	cvt.rzi.u32.f32 	%r20, %f21;
	cvt.s64.s32 	%rd10, %r19;
	cvta.to.global.u64 	%rd11, %rd3;
	add.s64 	%rd12, %rd11, %rd10;
	st.global.u8 	[%rd12], %r20;
	add.f32 	%f22, %f16, 0f3F000000;
	cvt.rzi.u32.f32 	%r21, %f22;
	st.global.u8 	[%rd12+1], %r21;
$L__BB1_3:
	ret;

}


// ===== COMPILED SASS (sm_100) =====

	.target	sm_100

	.elftype	@"ET_EXEC"


//--------------------- .note.nv.tkinfo           --------------------------
	.section	.note.nv.tkinfo,"",@"SHT_NOTE"
	.sectionflags	@"SHF_NOTE_NV_TKINFO"
	.tkinfo
        /*0018*/ 	.word	0x00000002
        /*0030*/ 	.string	""
        /*0030*/ 	.string	"ptxas"
        /*0030*/ 	.string	"Cuda compilation tools, release 13.0, V13.0.88"
        /*0030*/ 	.string	"Build cuda_13.0.r13.0/compiler.36424714_0"
        /*0030*/ 	.string	"-arch sm_100 -m 64 "



//--------------------- .note.nv.cuinfo           --------------------------
	.section	.note.nv.cuinfo,"",@"SHT_NOTE"
	.sectionflags	@"SHF_NOTE_NV_CUINFO"
        /*0018*/ 	.short	0x0002
        /*001a*/ 	.short	0x0064
        /*001c*/ 	.short	0x0082
	.zero		2


//--------------------- .nv.info                  --------------------------
	.section	.nv.info,"",@"SHT_CUDA_INFO"
	.align	4


	//----- nvinfo : EIATTR_REGCOUNT
	.align		4
        /*0000*/ 	.byte	0x04, 0x2f
        /*0002*/ 	.short	(.L_1 - .L_0)
	.align		4
.L_0:
        /*0004*/ 	.word	index@(nv12_to_rgb)
        /*0008*/ 	.word	0x0000000c


	//----- nvinfo : EIATTR_FRAME_SIZE
	.align		4
.L_1:
        /*000c*/ 	.byte	0x04, 0x11
        /*000e*/ 	.short	(.L_3 - .L_2)
	.align		4
.L_2:
        /*0010*/ 	.word	index@(nv12_to_rgb)
        /*0014*/ 	.word	0x00000000


	//----- nvinfo : EIATTR_REGCOUNT
	.align		4
.L_3:
        /*0018*/ 	.byte	0x04, 0x2f
        /*001a*/ 	.short	(.L_5 - .L_4)
	.align		4
.L_4:
        /*001c*/ 	.word	index@(rgb_to_nv12)
        /*0020*/ 	.word	0x00000013


	//----- nvinfo : EIATTR_FRAME_SIZE
	.align		4
.L_5:
        /*0024*/ 	.byte	0x04, 0x11
        /*0026*/ 	.short	(.L_7 - .L_6)
	.align		4
.L_6:
        /*0028*/ 	.word	index@($__internal_0_$__cuda_sm3x_div_rn_noftz_f32_slowpath)
        /*002c*/ 	.word	0x00000000


	//----- nvinfo : EIATTR_FRAME_SIZE
	.align		4
.L_7:
        /*0030*/ 	.byte	0x04, 0x11
        /*0032*/ 	.short	(.L_9 - .L_8)
	.align		4
.L_8:
        /*0034*/ 	.word	index@(rgb_to_nv12)
        /*0038*/ 	.word	0x00000000


	//----- nvinfo : EIATTR_MIN_STACK_SIZE
	.align		4
.L_9:
        /*003c*/ 	.byte	0x04, 0x12
        /*003e*/ 	.short	(.L_11 - .L_10)
	.align		4
.L_10:
        /*0040*/ 	.word	index@(rgb_to_nv12)
        /*0044*/ 	.word	0x00000000


	//----- nvinfo : EIATTR_MIN_STACK_SIZE
	.align		4
.L_11:
        /*0048*/ 	.byte	0x04, 0x12
        /*004a*/ 	.short	(.L_13 - .L_12)
	.align		4
.L_12:
        /*004c*/ 	.word	index@(nv12_to_rgb)
        /*0050*/ 	.word	0x00000000
.L_13:


//--------------------- .nv.compat                --------------------------
	.section	.nv.compat,"",@"SHT_CUDA_COMPAT_INFO"
	.align	4
        /*0000*/ 	.byte	0x02, 0x09, 0x00, 0x00, 0x02, 0x02, 0x01, 0x00, 0x02, 0x05, 0x05, 0x00, 0x03, 0x07, 0x01, 0x01
        /*0010*/ 	.byte	0x02, 0x03, 0x00, 0x00, 0x02, 0x06, 0x01, 0x00, 0x04, 0x0b, 0x08, 0x00, 0x01, 0x00, 0x00, 0x00
        /*0020*/ 	.byte	0x00, 0x00, 0x00, 0x00


//--------------------- .nv.info.rgb_to_nv12      --------------------------
	.section	.nv.info.rgb_to_nv12,"",@"SHT_CUDA_INFO"
	.sectionflags	@""
	.align	4


	//----- nvinfo : EIATTR_CUDA_API_VERSION
	.align		4
        /*0000*/ 	.byte	0x04, 0x37
        /*0002*/ 	.short	(.L_15 - .L_14)
.L_14:
        /*0004*/ 	.word	0x00000082


	//----- nvinfo : EIATTR_KPARAM_INFO
	.align		4
.L_15:
        /*0008*/ 	.byte	0x04, 0x17
        /*000a*/ 	.short	(.L_17 - .L_16)
.L_16:
        /*000c*/ 	.word	0x00000000
        /*0010*/ 	.short	0x0004
        /*0012*/ 	.short	0x001c
        /*0014*/ 	.byte	0x00, 0xf0, 0x11, 0x00


	//----- nvinfo : EIATTR_KPARAM_INFO
	.align		4
.L_17:
        /*0018*/ 	.byte	0x04, 0x17
        /*001a*/ 	.short	(.L_19 - .L_18)
.L_18:
        /*001c*/ 	.word	0x00000000
        /*0020*/ 	.short	0x0003
        /*0022*/ 	.short	0x0018
        /*0024*/ 	.byte	0x00, 0xf0, 0x11, 0x00


	//----- nvinfo : EIATTR_KPARAM_INFO
	.align		4
.L_19:
        /*0028*/ 	.byte	0x04, 0x17
        /*002a*/ 	.short	(.L_21 - .L_20)
.L_20:
        /*002c*/ 	.word	0x00000000
        /*0030*/ 	.short	0x0002
        /*0032*/ 	.short	0x0010
        /*0034*/ 	.byte	0x00, 0xf5, 0x21, 0x00


	//----- nvinfo : EIATTR_KPARAM_INFO
	.align		4
.L_21:
        /*0038*/ 	.byte	0x04, 0x17
        /*003a*/ 	.short	(.L_23 - .L_22)
.L_22:
        /*003c*/ 	.word	0x00000000
        /*0040*/ 	.short	0x0001
        /*0042*/ 	.short	0x0008
        /*0044*/ 	.byte	0x00, 0xf5, 0x21, 0x00


	//----- nvinfo : EIATTR_KPARAM_INFO
	.align		4
.L_23:
        /*0048*/ 	.byte	0x04, 0x17
        /*004a*/ 	.short	(.L_25 - .L_24)
.L_24:
        /*004c*/ 	.word	0x00000000
        /*0050*/ 	.short	0x0000
        /*0052*/ 	.short	0x0000
        /*0054*/ 	.byte	0x00, 0xf5, 0x21, 0x00


	//----- nvinfo : EIATTR_SPARSE_MMA_MASK
	.align		4
.L_25:
        /*0058*/ 	.byte	0x03, 0x50
        /*005a*/ 	.short	0x0000


	//----- nvinfo : EIATTR_MAXREG_COUNT
	.align		4
        /*005c*/ 	.byte	0x03, 0x1b
        /*005e*/ 	.short	0x00ff


	//----- nvinfo : EIATTR_MERCURY_ISA_VERSION
	.align		4
        /*0060*/ 	.byte	0x03, 0x5f
        /*0062*/ 	.short	0x0101


	//----- nvinfo : EIATTR_VRC_CTA_INIT_COUNT
	.align		4
        /*0064*/ 	.byte	0x02, 0x4a
	.zero		1
	.zero		1


	//----- nvinfo : EIATTR_EXIT_INSTR_OFFSETS
	.align		4
        /*0068*/ 	.byte	0x04, 0x1c
        /*006a*/ 	.short	(.L_27 - .L_26)


	//   ....[0]....
.L_26:
        /*006c*/ 	.word	0x000000c0


	//   ....[1]....
        /*0070*/ 	.word	0x00000270


	//   ....[2]....
        /*0074*/ 	.word	0x000005c0


	//----- nvinfo : EIATTR_CRS_STACK_SIZE
	.align		4
.L_27:
        /*0078*/ 	.byte	0x04, 0x1e
        /*007a*/ 	.short	(.L_29 - .L_28)
.L_28:
        /*007c*/ 	.word	0x00000000


	//----- nvinfo : EIATTR_CBANK_PARAM_SIZE
	.align		4
.L_29:
        /*0080*/ 	.byte	0x03, 0x19
        /*0082*/ 	.short	0x0020


	//----- nvinfo : EIATTR_PARAM_CBANK
	.align		4
        /*0084*/ 	.byte	0x04, 0x0a
        /*0086*/ 	.short	(.L_31 - .L_30)
	.align		4
.L_30:
        /*0088*/ 	.word	index@(.nv.constant0.rgb_to_nv12)
        /*008c*/ 	.short	0x0380
        /*008e*/ 	.short	0x0020


	//----- nvinfo : EIATTR_SW_WAR
	.align		4
.L_31:
        /*0090*/ 	.byte	0x04, 0x36
        /*0092*/ 	.short	(.L_33 - .L_32)
.L_32:
        /*0094*/ 	.word	0x00000008
.L_33:


//--------------------- .nv.info.nv12_to_rgb      --------------------------
	.section	.nv.info.nv12_to_rgb,"",@"SHT_CUDA_INFO"
	.sectionflags	@""
	.align	4


	//----- nvinfo : EIATTR_CUDA_API_VERSION
	.align		4
        /*0000*/ 	.byte	0x04, 0x37
        /*0002*/ 	.short	(.L_35 - .L_34)
.L_34:
        /*0004*/ 	.word	0x00000082


	//----- nvinfo : EIATTR_KPARAM_INFO
	.align		4
.L_35:
        /*0008*/ 	.byte	0x04, 0x17
        /*000a*/ 	.short	(.L_37 - .L_36)
.L_36:
        /*000c*/ 	.word	0x00000000
        /*0010*/ 	.short	0x0004
        /*0012*/ 	.short	0x001c
        /*0014*/ 	.byte	0x00, 0xf0, 0x11, 0x00


	//----- nvinfo : EIATTR_KPARAM_INFO
	.align		4
.L_37:
        /*0018*/ 	.byte	0x04, 0x17
        /*001a*/ 	.short	(.L_39 - .L_38)
.L_38:
        /*001c*/ 	.word	0x00000000
        /*0020*/ 	.short	0x0003
        /*0022*/ 	.short	0x0018
        /*0024*/ 	.byte	0x00, 0xf0, 0x11, 0x00


	//----- nvinfo : EIATTR_KPARAM_INFO
	.align		4
.L_39:
        /*0028*/ 	.byte	0x04, 0x17
        /*002a*/ 	.short	(.L_41 - .L_40)
.L_40:
        /*002c*/ 	.word	0x00000000
        /*0030*/ 	.short	0x0002
        /*0032*/ 	.short	0x0010
        /*0034*/ 	.byte	0x00, 0xf5, 0x21, 0x00


	//----- nvinfo : EIATTR_KPARAM_INFO
	.align		4
.L_41:
        /*0038*/ 	.byte	0x04, 0x17
        /*003a*/ 	.short	(.L_43 - .L_42)
.L_42:
        /*003c*/ 	.word	0x00000000
        /*0040*/ 	.short	0x0001
        /*0042*/ 	.short	0x0008
        /*0044*/ 	.byte	0x00, 0xf5, 0x21, 0x00


	//----- nvinfo : EIATTR_KPARAM_INFO
	.align		4
.L_43:
        /*0048*/ 	.byte	0x04, 0x17
        /*004a*/ 	.short	(.L_45 - .L_44)
.L_44:
        /*004c*/ 	.word	0x00000000
        /*0050*/ 	.short	0x0000
        /*0052*/ 	.short	0x0000
        /*0054*/ 	.byte	0x00, 0xf5, 0x21, 0x00


	//----- nvinfo : EIATTR_SPARSE_MMA_MASK
	.align		4
.L_45:
        /*0058*/ 	.byte	0x03, 0x50
        /*005a*/ 	.short	0x0000


	//----- nvinfo : EIATTR_MAXREG_COUNT
	.align		4
        /*005c*/ 	.byte	0x03, 0x1b
        /*005e*/ 	.short	0x00ff


	//----- nvinfo : EIATTR_MERCURY_ISA_VERSION
	.align		4
        /*0060*/ 	.byte	0x03, 0x5f
        /*0062*/ 	.short	0x0101


	//----- nvinfo : EIATTR_VRC_CTA_INIT_COUNT
	.align		4
        /*0064*/ 	.byte	0x02, 0x4a
	.zero		1
	.zero		1


	//----- nvinfo : EIATTR_EXIT_INSTR_OFFSETS
	.align		4
        /*0068*/ 	.byte	0x04, 0x1c
        /*006a*/ 	.short	(.L_47 - .L_46)


	//   ....[0]....
.L_46:
        /*006c*/ 	.word	0x000000c0


	//   ....[1]....
        /*0070*/ 	.word	0x000003b0


	//----- nvinfo : EIATTR_CBANK_PARAM_SIZE
	.align		4
.L_47:
        /*0074*/ 	.byte	0x03, 0x19
        /*0076*/ 	.short	0x0020


	//----- nvinfo : EIATTR_PARAM_CBANK
	.align		4
        /*0078*/ 	.byte	0x04, 0x0a
        /*007a*/ 	.short	(.L_49 - .L_48)
	.align		4
.L_48:
        /*007c*/ 	.word	index@(.nv.constant0.nv12_to_rgb)
        /*0080*/ 	.short	0x0380
        /*0082*/ 	.short	0x0020


	//----- nvinfo : EIATTR_SW_WAR
	.align		4
.L_49:
        /*0084*/ 	.byte	0x04, 0x36
        /*0086*/ 	.short	(.L_51 - .L_50)
.L_50:
        /*0088*/ 	.word	0x00000008
.L_51:


//--------------------- .nv.callgraph             --------------------------
	.section	.nv.callgraph,"",@"SHT_CUDA_CALLGRAPH"
	.align	4
	.sectionentsize	8
	.align		4
        /*0000*/ 	.word	0x00000000
	.align		4
        /*0004*/ 	.word	0xffffffff
	.align		4
        /*0008*/ 	.word	0x00000000
	.align		4
        /*000c*/ 	.word	0xfffffffe
	.align		4
        /*0010*/ 	.word	0x00000000
	.align		4
        /*0014*/ 	.word	0xfffffffd
	.align		4
        /*0018*/ 	.word	0x00000000
	.align		4
        /*001c*/ 	.word	0xfffffffc


//--------------------- .text.rgb_to_nv12         --------------------------
	.section	.text.rgb_to_nv12,"ax",@progbits
	.align	128
        .global         rgb_to_nv12
        .type           rgb_to_nv12,@function
        .size           rgb_to_nv12,(.L_x_17 - rgb_to_nv12)
        .other          rgb_to_nv12,@"STO_CUDA_ENTRY STV_DEFAULT"
rgb_to_nv12:
.text.rgb_to_nv12:
[----:B------:R-:W-:Y:S01]  /*0000*/  LDC R1, c[0x0][0x37c] ;  /* 0x0000df00ff017b82 */ /* 0x000fe20000000800 */
[----:B------:R-:W0:Y:S07]  /*0010*/  S2R R3, SR_TID.Y ;  /* 0x0000000000037919 */ /* 0x000e2e0000002200 */
[----:B------:R-:W1:Y:S01]  /*0020*/  LDC R5, c[0x0][0x360] ;  /* 0x0000d800ff057b82 */ /* 0x000e620000000800 */
[----:B------:R-:W2:Y:S01]  /*0030*/  LDCU.64 UR6, c[0x0][0x398] ;  /* 0x00007300ff0677ac */ /* 0x000ea20008000a00 */
[----:B------:R-:W1:Y:S06]  /*0040*/  S2R R0, SR_TID.X ;  /* 0x0000000000007919 */ /* 0x000e6c0000002100 */
[----:B------:R-:W0:Y:S08]  /*0050*/  S2UR UR5, SR_CTAID.Y ;  /* 0x00000000000579c3 */ /* 0x000e300000002600 */
[----:B------:R-:W0:Y:S08]  /*0060*/  LDC R4, c[0x0][0x364] ;  /* 0x0000d900ff047b82 */ /* 0x000e300000000800 */
[----:B------:R-:W1:Y:S01]  /*0070*/  S2UR UR4, SR_CTAID.X ;  /* 0x00000000000479c3 */ /* 0x000e620000002500 */
[----:B0-----:R-:W-:-:S05]  /*0080*/  IMAD R4, R4, UR5, R3 ;  /* 0x0000000504047c24 */ /* 0x001fca000f8e0203 */
[----:B--2---:R-:W-:Y:S01]  /*0090*/  ISETP.GE.AND P0, PT, R4, UR7, PT ;  /* 0x0000000704007c0c */ /* 0x004fe2000bf06270 */
[----:B-1----:R-:W-:-:S05]  /*00a0*/  IMAD R5, R5, UR4, R0 ;  /* 0x0000000405057c24 */ /* 0x002fca000f8e0200 */
[----:B------:R-:W-:-:S13]  /*00b0*/  ISETP.GE.OR P0, PT, R5, UR6, P0 ;  /* 0x0000000605007c0c */ /* 0x000fda0008706670 */
[----:B------:R-:W-:Y:S05]  /*00c0*/  @P0 EXIT ;  /* 0x000000000000094d */ /* 0x000fea0003800000 */
[----:B------:R-:W0:Y:S01]  /*00d0*/  LDCU.128 UR8, c[0x0][0x380] ;  /* 0x00007000ff0877ac */ /* 0x000e220008000c00 */
[----:B------:R-:W-:Y:S01]  /*00e0*/  IMAD R10, R4, UR6, R5 ;  /* 0x00000006040a7c24 */ /* 0x000fe2000f8e0205 */
[----:B------:R-:W1:Y:S03]  /*00f0*/  LDCU.64 UR4, c[0x0][0x358] ;  /* 0x00006b00ff0477ac */ /* 0x000e660008000a00 */
[----:B------:R-:W-:-:S05]  /*0100*/  IMAD R0, R10, 0x3, RZ ;  /* 0x000000030a007824 */ /* 0x000fca00078e02ff */
[----:B0-----:R-:W-:-:S04]  /*0110*/  IADD3 R2, P0, PT, R0, UR8, RZ ;  /* 0x0000000800027c10 */ /* 0x001fc8000ff1e0ff */
[----:B------:R-:W-:-:S05]  /*0120*/  LEA.HI.X.SX32 R3, R0, UR9, 0x1, P0 ;  /* 0x0000000900037c11 */ /* 0x000fca00080f0eff */
[----:B-1----:R-:W2:Y:S04]  /*0130*/  LDG.E.U8 R6, desc[UR4][R2.64+0x1] ;  /* 0x0000010402067981 */ /* 0x002ea8000c1e1100 */
[----:B------:R-:W3:Y:S04]  /*0140*/  LDG.E.U8 R0, desc[UR4][R2.64] ;  /* 0x0000000402007981 */ /* 0x000ee8000c1e1100 */
[----:B------:R0:W4:Y:S02]  /*0150*/  LDG.E.U8 R7, desc[UR4][R2.64+0x2] ;  /* 0x0000020402077981 */ /* 0x000124000c1e1100 */
[----:B0-----:R-:W-:-:S02]  /*0160*/  LOP3.LUT R3, R5, 0x1, R4, 0xc8, !PT ;  /* 0x0000000105037812 */ /* 0x001fc400078ec804 */
[C---:B------:R-:W-:Y:S02]  /*0170*/  IADD3 R2, P1, PT, R10.reuse, UR10, RZ ;  /* 0x0000000a0a027c10 */ /* 0x040fe4000ff3e0ff */
[----:B------:R-:W-:Y:S02]  /*0180*/  ISETP.NE.U32.AND P0, PT, R3, 0x1, PT ;  /* 0x000000010300780c */ /* 0x000fe40003f05070 */
[----:B------:R-:W-:Y:S02]  /*0190*/  LEA.HI.X.SX32 R3, R10, UR11, 0x1, P1 ;  /* 0x0000000b0a037c11 */ /* 0x000fe400088f0eff */
[----:B--2---:R-:W-:Y:S02]  /*01a0*/  I2FP.F32.U32 R6, R6 ;  /* 0x0000000600067245 */ /* 0x004fe40000201000 */
[----:B---3--:R-:W-:-:S03]  /*01b0*/  I2FP.F32.U32 R0, R0 ;  /* 0x0000000000007245 */ /* 0x008fc60000201000 */
[----:B------:R-:W-:Y:S01]  /*01c0*/  FMUL R9, R6, 0.71520000696182250977 ;  /* 0x3f37175906097820 */ /* 0x000fe20000400000 */
[----:B----4-:R-:W-:-:S03]  /*01d0*/  I2FP.F32.U32 R7, R7 ;  /* 0x0000000700077245 */ /* 0x010fc60000201000 */
[----:B------:R-:W-:Y:S01]  /*01e0*/  FFMA R6, R0, 0.21259999275207519531, R9 ;  /* 0x3e59b3d000067823 */ /* 0x000fe20000000009 */
[----:B------:R-:W-:-:S03]  /*01f0*/  IMAD.MOV.U32 R9, RZ, RZ, 0x41800000 ;  /* 0x41800000ff097424 */ /* 0x000fc600078e00ff */
[----:B------:R-:W-:-:S04]  /*0200*/  FFMA R6, R7, 0.072200000286102294922, R6 ;  /* 0x3d93dd9807067823 */ /* 0x000fc80000000006 */
[----:B------:R-:W-:-:S05]  /*0210*/  FFMA R8, R6, 0.85882353782653808594, R9 ;  /* 0x3f5bdbdc06087823 */ /* 0x000fca0000000009 */
[----:B------:R-:W-:-:S04]  /*0220*/  FMNMX R8, R8, 16, !PT ;  /* 0x4180000008087809 */ /* 0x000fc80007800000 */
[----:B------:R-:W-:-:S05]  /*0230*/  FMNMX R8, R8, 235, PT ;  /* 0x436b000008087809 */ /* 0x000fca0003800000 */
[----:B------:R-:W-:-:S04]  /*0240*/  FADD R8, R8, 0.5 ;  /* 0x3f00000008087421 */ /* 0x000fc80000000000 */
[----:B------:R-:W0:Y:S02]  /*0250*/  F2I.U32.TRUNC.NTZ R9, R8 ;  /* 0x0000000800097305 */ /* 0x000e24000020f000 */
[----:B0-----:R0:W-:Y:S01]  /*0260*/  STG.E.U8 desc[UR4][R2.64], R9 ;  /* 0x0000000902007986 */ /* 0x0011e2000c101104 */
[----:B------:R-:W-:Y:S05]  /*0270*/  @!P0 EXIT ;  /* 0x000000000000894d */ /* 0x000fea0003800000 */
[--C-:B0-----:R-:W-:Y:S01]  /*0280*/  FADD R2, R0, -R6.reuse ;  /* 0x8000000600027221 */ /* 0x101fe20000000000 */
[----:B------:R-:W-:Y:S01]  /*0290*/  IMAD.MOV.U32 R8, RZ, RZ, 0x3f228f71 ;  /* 0x3f228f71ff087424 */ /* 0x000fe200078e00ff */
[----:B------:R-:W-:Y:S01]  /*02a0*/  BSSY.RECONVERGENT B0, `(.L_x_0) ;  /* 0x000000e000007945 */ /* 0x000fe20003800200 */
[----:B------:R-:W-:Y:S01]  /*02b0*/  IMAD.MOV.U32 R3, RZ, RZ, 0x3fc9930c ;  /* 0x3fc9930cff037424 */ /* 0x000fe200078e00ff */
[----:B------:R-:W0:Y:S01]  /*02c0*/  FCHK P0, R2, 1.5748000144958496094 ;  /* 0x3fc9930c02007902 */ /* 0x000e220000000000 */
[----:B------:R-:W-:Y:S02]  /*02d0*/  FADD R0, R7, -R6 ;  /* 0x8000000607007221 */ /* 0x000fe40000000000 */
[----:B------:R-:W-:-:S04]  /*02e0*/  FFMA R3, R8, -R3, 1 ;  /* 0x3f80000008037423 */ /* 0x000fc80000000803 */
[----:B------:R-:W-:-:S04]  /*02f0*/  FFMA R3, R3, R8, 0.63500124216079711914 ;  /* 0x3f228f7103037423 */ /* 0x000fc80000000008 */
[----:B------:R-:W-:-:S04]  /*0300*/  FFMA R8, R2, R3, RZ ;  /* 0x0000000302087223 */ /* 0x000fc800000000ff */
[----:B------:R-:W-:-:S04]  /*0310*/  FFMA R9, R8, -1.5748000144958496094, R2 ;  /* 0xbfc9930c08097823 */ /* 0x000fc80000000002 */
[----:B------:R-:W-:Y:S01]  /*0320*/  FFMA R3, R3, R9, R8 ;  /* 0x0000000903037223 */ /* 0x000fe20000000008 */
[----:B0-----:R-:W-:Y:S06]  /*0330*/  @!P0 BRA `(.L_x_1) ;  /* 0x0000000000108947 */ /* 0x001fec0003800000 */
[----:B------:R-:W-:Y:S01]  /*0340*/  IMAD.MOV.U32 R3, RZ, RZ, 0x3fc9930c ;  /* 0x3fc9930cff037424 */ /* 0x000fe200078e00ff */
[----:B------:R-:W-:-:S07]  /*0350*/  MOV R8, 0x370 ;  /* 0x0000037000087802 */ /* 0x000fce0000000f00 */
[----:B------:R-:W-:Y:S05]  /*0360*/  CALL.REL.NOINC `($__internal_0_$__cuda_sm3x_div_rn_noftz_f32_slowpath) ;  /* 0x0000000000987944 */ /* 0x000fea0003c00000 */
[----:B------:R-:W-:-:S07]  /*0370*/  IMAD.MOV.U32 R3, RZ, RZ, R2 ;  /* 0x000000ffff037224 */ /* 0x000fce00078e0002 */
.L_x_1:
[----:B------:R-:W-:Y:S05]  /*0380*/  BSYNC.RECONVERGENT B0 ;  /* 0x0000000000007941 */ /* 0x000fea0003800200 */
.L_x_0:
[----:B------:R-:W-:Y:S01]  /*0390*/  IMAD.MOV.U32 R7, RZ, RZ, 0x3f09f5f5 ;  /* 0x3f09f5f5ff077424 */ /* 0x000fe200078e00ff */
[----:B------:R-:W0:Y:S01]  /*03a0*/  FCHK P0, R0, 1.8555999994277954102 ;  /* 0x3fed844d00007902 */ /* 0x000e220000000000 */
[----:B------:R-:W-:Y:S01]  /*03b0*/  IMAD.MOV.U32 R2, RZ, RZ, 0x3fed844d ;  /* 0x3fed844dff027424 */ /* 0x000fe200078e00ff */
[----:B------:R-:W-:Y:S01]  /*03c0*/  BSSY.RECONVERGENT B0, `(.L_x_2) ;  /* 0x000000f000007945 */ /* 0x000fe20003800200 */
[----:B------:R-:W-:Y:S02]  /*03d0*/  IMAD.MOV.U32 R6, RZ, RZ, 0x3f60e0e1 ;  /* 0x3f60e0e1ff067424 */ /* 0x000fe400078e00ff */
[----:B------:R-:W-:Y:S02]  /*03e0*/  FFMA R2, R7, -R2, 1 ;  /* 0x3f80000007027423 */ /* 0x000fe40000000802 */
[----:B------:R-:W-:Y:S02]  /*03f0*/  FFMA R3, R3, R6, 128 ;  /* 0x4300000003037423 */ /* 0x000fe40000000006 */
[----:B------:R-:W-:-:S03]  /*0400*/  FFMA R7, R2, R7, 0.5389092564582824707 ;  /* 0x3f09f5f502077423 */ /* 0x000fc60000000007 */
[----:B------:R-:W-:Y:S01]  /*0410*/  FMNMX R3, R3, 16, !PT ;  /* 0x4180000003037809 */ /* 0x000fe20007800000 */
[----:B------:R-:W-:-:S03]  /*0420*/  FFMA R2, R0, R7, RZ ;  /* 0x0000000700027223 */ /* 0x000fc600000000ff */
[----:B------:R-:W-:Y:S01]  /*0430*/  FMNMX R6, R3, 240, PT ;  /* 0x4370000003067809 */ /* 0x000fe20003800000 */
[----:B------:R-:W-:-:S04]  /*0440*/  FFMA R8, R2, -1.8555999994277954102, R0 ;  /* 0xbfed844d02087823 */ /* 0x000fc80000000000 */
[----:B------:R-:W-:Y:S01]  /*0450*/  FFMA R2, R7, R8, R2 ;  /* 0x0000000807027223 */ /* 0x000fe20000000002 */
[----:B0-----:R-:W-:Y:S06]  /*0460*/  @!P0 BRA `(.L_x_3) ;  /* 0x0000000000108947 */ /* 0x001fec0003800000 */
[----:B------:R-:W-:Y:S01]  /*0470*/  IMAD.MOV.U32 R2, RZ, RZ, R0 ;  /* 0x000000ffff027224 */ /* 0x000fe200078e0000 */
[----:B------:R-:W-:Y:S01]  /*0480*/  MOV R8, 0x4b0 ;  /* 0x000004b000087802 */ /* 0x000fe20000000f00 */
[----:B------:R-:W-:-:S07]  /*0490*/  IMAD.MOV.U32 R3, RZ, RZ, 0x3fed844d ;  /* 0x3fed844dff037424 */ /* 0x000fce00078e00ff */
[----:B------:R-:W-:Y:S05]  /*04a0*/  CALL.REL.NOINC `($__internal_0_$__cuda_sm3x_div_rn_noftz_f32_slowpath) ;  /* 0x0000000000487944 */ /* 0x000fea0003c00000 */
.L_x_3:
[----:B------:R-:W-:Y:S05]  /*04b0*/  BSYNC.RECONVERGENT B0 ;  /* 0x0000000000007941 */ /* 0x000fea0003800200 */
.L_x_2:
[----:B------:R-:W-:Y:S01]  /*04c0*/  IMAD.MOV.U32 R3, RZ, RZ, 0x3f60e0e1 ;  /* 0x3f60e0e1ff037424 */ /* 0x000fe200078e00ff */
[----:B------:R-:W0:Y:S01]  /*04d0*/  LDCU UR8, c[0x0][0x398] ;  /* 0x00007300ff0877ac */ /* 0x000e220008000800 */
[----:B------:R-:W-:Y:S01]  /*04e0*/  SHF.R.U32.HI R4, RZ, 0x1, R4 ;  /* 0x00000001ff047819 */ /* 0x000fe20000011604 */
[----:B------:R-:W-:Y:S01]  /*04f0*/  FADD R6, R6, 0.5 ;  /* 0x3f00000006067421 */ /* 0x000fe20000000000 */
[----:B------:R-:W-:Y:S01]  /*0500*/  FFMA R2, R2, R3, 128 ;  /* 0x4300000002027423 */ /* 0x000fe20000000003 */
[----:B------:R-:W1:Y:S02]  /*0510*/  LDCU.64 UR6, c[0x0][0x390] ;  /* 0x00007200ff0677ac */ /* 0x000e640008000a00 */
[----:B------:R-:W2:Y:S02]  /*0520*/  F2I.U32.TRUNC.NTZ R7, R6 ;  /* 0x0000000600077305 */ /* 0x000ea4000020f000 */
[----:B------:R-:W-:-:S04]  /*0530*/  FMNMX R2, R2, 16, !PT ;  /* 0x4180000002027809 */ /* 0x000fc80007800000 */
[----:B------:R-:W-:-:S05]  /*0540*/  FMNMX R2, R2, 240, PT ;  /* 0x4370000002027809 */ /* 0x000fca0003800000 */
[----:B------:R-:W-:Y:S01]  /*0550*/  FADD R0, R2, 0.5 ;  /* 0x3f00000002007421 */ /* 0x000fe20000000000 */
[----:B0-----:R-:W-:-:S03]  /*0560*/  IMAD R4, R4, UR8, R5 ;  /* 0x0000000804047c24 */ /* 0x001fc6000f8e0205 */
[----:B------:R-:W0:Y:S02]  /*0570*/  F2I.U32.TRUNC.NTZ R5, R0 ;  /* 0x0000000000057305 */ /* 0x000e24000020f000 */
[----:B-1----:R-:W-:-:S04]  /*0580*/  IADD3 R2, P0, PT, R4, UR6, RZ ;  /* 0x0000000604027c10 */ /* 0x002fc8000ff1e0ff */
[----:B------:R-:W-:-:S05]  /*0590*/  LEA.HI.X.SX32 R3, R4, UR7, 0x1, P0 ;  /* 0x0000000704037c11 */ /* 0x000fca00080f0eff */
[----:B--2---:R-:W-:Y:S04]  /*05a0*/  STG.E.U8 desc[UR4][R2.64+0x1], R7 ;  /* 0x0000010702007986 */ /* 0x004fe8000c101104 */
[----:B0-----:R-:W-:Y:S01]  /*05b0*/  STG.E.U8 desc[UR4][R2.64], R5 ;  /* 0x0000000502007986 */ /* 0x001fe2000c101104 */
[----:B------:R-:W-:Y:S05]  /*05c0*/  EXIT ;  /* 0x000000000000794d */ /* 0x000fea0003800000 */
        .weak           $__internal_0_$__cuda_sm3x_div_rn_noftz_f32_slowpath
        .type           $__internal_0_$__cuda_sm3x_div_rn_noftz_f32_slowpath,@function
        .size           $__internal_0_$__cuda_sm3x_div_rn_noftz_f32_slowpath,(.L_x_17 - $__internal_0_$__cuda_sm3x_div_rn_noftz_f32_slowpath)
$__internal_0_$__cuda_sm3x_div_rn_noftz_f32_slowpath:
[----:B------:R-:W-:Y:S01]  /*05d0*/  SHF.R.U32.HI R9, RZ, 0x17, R3 ;  /* 0x00000017ff097819 */ /* 0x000fe20000011603 */
[----:B------:R-:W-:Y:S01]  /*05e0*/  BSSY.RECONVERGENT B1, `(.L_x_4) ;  /* 0x0000062000017945 */ /* 0x000fe20003800200 */
[----:B------:R-:W-:Y:S02]  /*05f0*/  SHF.R.U32.HI R7, RZ, 0x17, R2 ;  /* 0x00000017ff077819 */ /* 0x000fe40000011602 */
[----:B------:R-:W-:Y:S02]  /*0600*/  LOP3.LUT R14, R9, 0xff, RZ, 0xc0, !PT ;  /* 0x000000ff090e7812 */ /* 0x000fe400078ec0ff */
[----:B------:R-:W-:-:S03]  /*0610*/  LOP3.LUT R12, R7, 0xff, RZ, 0xc0, !PT ;  /* 0x000000ff070c7812 */ /* 0x000fc600078ec0ff */
[----:B------:R-:W-:Y:S02]  /*0620*/  VIADD R10, R14, 0xffffffff ;  /* 0xffffffff0e0a7836 */ /* 0x000fe40000000000 */
[----:B------:R-:W-:-:S03]  /*0630*/  VIADD R9, R12, 0xffffffff ;  /* 0xffffffff0c097836 */ /* 0x000fc60000000000 */
[----:B------:R-:W-:-:S04]  /*0640*/  ISETP.GT.U32.AND P0, PT, R10, 0xfd, PT ;  /* 0x000000fd0a00780c */ /* 0x000fc80003f04070 */
[----:B------:R-:W-:-:S13]  /*0650*/  ISETP.GT.U32.OR P0, PT, R9, 0xfd, P0 ;  /* 0x000000fd0900780c */ /* 0x000fda0000704470 */
[----:B------:R-:W-:Y:S01]  /*0660*/  @!P0 IMAD.MOV.U32 R7, RZ, RZ, RZ ;  /* 0x000000ffff078224 */ /* 0x000fe200078e00ff */
[----:B------:R-:W-:Y:S06]  /*0670*/  @!P0 BRA `(.L_x_5) ;  /* 0x00000000005c8947 */ /* 0x000fec0003800000 */
[----:B------:R-:W-:Y:S02]  /*0680*/  FSETP.GTU.FTZ.AND P0, PT, |R2|, +INF , PT ;  /* 0x7f8000000200780b */ /* 0x000fe40003f1c200 */
[----:B------:R-:W-:-:S04]  /*0690*/  FSETP.GTU.FTZ.AND P1, PT, |R3|, +INF , PT ;  /* 0x7f8000000300780b */ /* 0x000fc80003f3c200 */
[----:B------:R-:W-:-:S13]  /*06a0*/  PLOP3.LUT P0, PT, P0, P1, PT, 0xf8, 0x8f ;  /* 0x00000000008f781c */ /* 0x000fda0000703f70 */
[----:B------:R-:W-:Y:S05]  /*06b0*/  @P0 BRA `(.L_x_6) ;  /* 0x00000004004c0947 */ /* 0x000fea0003800000 */
[----:B------:R-:W-:-:S13]  /*06c0*/  LOP3.LUT P0, RZ, R3, 0x7fffffff, R2, 0xc8, !PT ;  /* 0x7fffffff03ff7812 */ /* 0x000fda000780c802 */
[----:B------:R-:W-:Y:S05]  /*06d0*/  @!P0 BRA `(.L_x_7) ;  /* 0x00000004003c8947 */ /* 0x000fea0003800000 */
[C---:B------:R-:W-:Y:S02]  /*06e0*/  FSETP.NEU.FTZ.AND P2, PT, |R2|.reuse, +INF , PT ;  /* 0x7f8000000200780b */ /* 0x040fe40003f5d200 */
[----:B------:R-:W-:Y:S02]  /*06f0*/  FSETP.NEU.FTZ.AND P1, PT, |R3|, +INF , PT ;  /* 0x7f8000000300780b */ /* 0x000fe40003f3d200 */
[----:B------:R-:W-:-:S11]  /*0700*/  FSETP.NEU.FTZ.AND P0, PT, |R2|, +INF , PT ;  /* 0x7f8000000200780b */ /* 0x000fd60003f1d200 */
[----:B------:R-:W-:Y:S05]  /*0710*/  @!P1 BRA !P2, `(.L_x_7) ;  /* 0x00000004002c9947 */ /* 0x000fea0005000000 */
[----:B------:R-:W-:-:S04]  /*0720*/  LOP3.LUT P2, RZ, R2, 0x7fffffff, RZ, 0xc0, !PT ;  /* 0x7fffffff02ff7812 */ /* 0x000fc8000784c0ff */
[----:B------:R-:W-:-:S13]  /*0730*/  PLOP3.LUT P1, PT, P1, P2, PT, 0x2f, 0xf2 ;  /* 0x0000000000f2781c */ /* 0x000fda0000f24577 */
[----:B------:R-:W-:Y:S05]  /*0740*/  @P1 BRA `(.L_x_8) ;  /* 0x0000000400181947 */ /* 0x000fea0003800000 */
[----:B------:R-:W-:-:S04]  /*0750*/  LOP3.LUT P1, RZ, R3, 0x7fffffff, RZ, 0xc0, !PT ;  /* 0x7fffffff03ff7812 */ /* 0x000fc8000782c0ff */
[----:B------:R-:W-:-:S13]  /*0760*/  PLOP3.LUT P0, PT, P0, P1, PT, 0x2f, 0xf2 ;  /* 0x0000000000f2781c */ /* 0x000fda0000702577 */
[----:B------:R-:W-:Y:S05]  /*0770*/  @P0 BRA `(.L_x_9) ;  /* 0x0000000400000947 */ /* 0x000fea0003800000 */
[----:B------:R-:W-:Y:S02]  /*0780*/  ISETP.GE.AND P0, PT, R9, RZ, PT ;  /* 0x000000ff0900720c */ /* 0x000fe40003f06270 */
[----:B------:R-:W-:-:S11]  /*0790*/  ISETP.GE.AND P1, PT, R10, RZ, PT ;  /* 0x000000ff0a00720c */ /* 0x000fd60003f26270 */
[----:B------:R-:W-:Y:S02]  /*07a0*/  @P0 IMAD.MOV.U32 R7, RZ, RZ, RZ ;  /* 0x000000ffff070224 */ /* 0x000fe400078e00ff */
[----:B------:R-:W-:Y:S01]  /*07b0*/  @!P0 FFMA R2, R2, 1.84467440737095516160e+19, RZ ;  /* 0x5f80000002028823 */ /* 0x000fe200000000ff */
[----:B------:R-:W-:Y:S02]  /*07c0*/  @!P0 IMAD.MOV.U32 R7, RZ, RZ, -0x40 ;  /* 0xffffffc0ff078424 */ /* 0x000fe400078e00ff */
[----:B------:R-:W-:Y:S02]  /*07d0*/  @!P1 FFMA R3, R3, 1.84467440737095516160e+19, RZ ;  /* 0x5f80000003039823 */ /* 0x000fe400000000ff */
[----:B------:R-:W-:-:S07]  /*07e0*/  @!P1 VIADD R7, R7, 0x40 ;  /* 0x0000004007079836 */ /* 0x000fce0000000000 */
.L_x_5:
[----:B------:R-:W-:Y:S01]  /*07f0*/  LEA R10, R14, 0xc0800000, 0x17 ;  /* 0xc08000000e0a7811 */ /* 0x000fe200078eb8ff */
[----:B------:R-:W-:Y:S04]  /*0800*/  BSSY.RECONVERGENT B2, `(.L_x_10) ;  /* 0x0000036000027945 */ /* 0x000fe80003800200 */
[----:B------:R-:W-:Y:S02]  /*0810*/  IMAD.IADD R10, R3, 0x1, -R10 ;  /* 0x00000001030a7824 */ /* 0x000fe400078e0a0a */
[----:B------:R-:W-:Y:S02]  /*0820*/  VIADD R3, R12, 0xffffff81 ;  /* 0xffffff810c037836 */ /* 0x000fe40000000000 */
[----:B------:R0:W1:Y:S01]  /*0830*/  MUFU.RCP R9, R10 ;  /* 0x0000000a00097308 */ /* 0x0000620000001000 */
[----:B------:R-:W-:Y:S01]  /*0840*/  FADD.FTZ R11, -R10, -RZ ;  /* 0x800000ff0a0b7221 */ /* 0x000fe20000010100 */
[C---:B------:R-:W-:Y:S01]  /*0850*/  IMAD R2, R3.reuse, -0x800000, R2 ;  /* 0xff80000003027824 */ /* 0x040fe200078e0202 */
[----:B0-----:R-:W-:-:S05]  /*0860*/  IADD3 R10, PT, PT, R3, 0x7f, -R14 ;  /* 0x0000007f030a7810 */ /* 0x001fca0007ffe80e */
[----:B------:R-:W-:Y:S02]  /*0870*/  IMAD.IADD R10, R10, 0x1, R7 ;  /* 0x000000010a0a7824 */ /* 0x000fe400078e0207 */
[----:B-1----:R-:W-:-:S04]  /*0880*/  FFMA R12, R9, R11, 1 ;  /* 0x3f800000090c7423 */ /* 0x002fc8000000000b */
[----:B------:R-:W-:-:S04]  /*0890*/  FFMA R16, R9, R12, R9 ;  /* 0x0000000c09107223 */ /* 0x000fc80000000009 */
[----:B------:R-:W-:-:S04]  /*08a0*/  FFMA R9, R2, R16, RZ ;  /* 0x0000001002097223 */ /* 0x000fc800000000ff */
[----:B------:R-:W-:-:S04]  /*08b0*/  FFMA R12, R11, R9, R2 ;  /* 0x000000090b0c7223 */ /* 0x000fc80000000002 */
[----:B------:R-:W-:-:S04]  /*08c0*/  FFMA R9, R16, R12, R9 ;  /* 0x0000000c10097223 */ /* 0x000fc80000000009 */
[----:B------:R-:W-:-:S04]  /*08d0*/  FFMA R12, R11, R9, R2 ;  /* 0x000000090b0c7223 */ /* 0x000fc80000000002 */
[----:B------:R-:W-:-:S05]  /*08e0*/  FFMA R2, R16, R12, R9 ;  /* 0x0000000c10027223 */ /* 0x000fca0000000009 */
[----:B------:R-:W-:-:S04]  /*08f0*/  SHF.R.U32.HI R3, RZ, 0x17, R2 ;  /* 0x00000017ff037819 */ /* 0x000fc80000011602 */
[----:B------:R-:W-:-:S05]  /*0900*/  LOP3.LUT R3, R3, 0xff, RZ, 0xc0, !PT ;  /* 0x000000ff03037812 */ /* 0x000fca00078ec0ff */
[----:B------:R-:W-:-:S04]  /*0910*/  IMAD.IADD R11, R3, 0x1, R10 ;  /* 0x00000001030b7824 */ /* 0x000fc800078e020a */
[----:B------:R-:W-:-:S05]  /*0920*/  VIADD R3, R11, 0xffffffff ;  /* 0xffffffff0b037836 */ /* 0x000fca0000000000 */
[----:B------:R-:W-:-:S13]  /*0930*/  ISETP.GE.U32.AND P0, PT, R3, 0xfe, PT ;  /* 0x000000fe0300780c */ /* 0x000fda0003f06070 */
[----:B------:R-:W-:Y:S05]  /*0940*/  @!P0 BRA `(.L_x_11) ;  /* 0x0000000000808947 */ /* 0x000fea0003800000 */
[----:B------:R-:W-:-:S13]  /*0950*/  ISETP.GT.AND P0, PT, R11, 0xfe, PT ;  /* 0x000000fe0b00780c */ /* 0x000fda0003f04270 */
[----:B------:R-:W-:Y:S05]  /*0960*/  @P0 BRA `(.L_x_12) ;  /* 0x00000000006c0947 */ /* 0x000fea0003800000 */
[----:B------:R-:W-:-:S13]  /*0970*/  ISETP.GE.AND P0, PT, R11, 0x1, PT ;  /* 0x000000010b00780c */ /* 0x000fda0003f06270 */
[----:B------:R-:W-:Y:S05]  /*0980*/  @P0 BRA `(.L_x_13) ;  /* 0x0000000000740947 */ /* 0x000fea0003800000 */
[----:B------:R-:W-:Y:S02]  /*0990*/  ISETP.GE.AND P0, PT, R11, -0x18, PT ;  /* 0xffffffe80b00780c */ /* 0x000fe40003f06270 */
[----:B------:R-:W-:-:S11]  /*09a0*/  LOP3.LUT R2, R2, 0x80000000, RZ, 0xc0, !PT ;  /* 0x8000000002027812 */ /* 0x000fd600078ec0ff */
[----:B------:R-:W-:Y:S05]  /*09b0*/  @!P0 BRA `(.L_x_13) ;  /* 0x0000000000688947 */ /* 0x000fea0003800000 */
[CCC-:B------:R-:W-:Y:S01]  /*09c0*/  FFMA.RZ R3, R16.reuse, R12.reuse, R9.reuse ;  /* 0x0000000c10037223 */ /* 0x1c0fe2000000c009 */
[CCC-:B------:R-:W-:Y:S01]  /*09d0*/  FFMA.RM R10, R16.reuse, R12.reuse, R9.reuse ;  /* 0x0000000c100a7223 */ /* 0x1c0fe20000004009 */
[C---:B------:R-:W-:Y:S02]  /*09e0*/  ISETP.NE.AND P2, PT, R11.reuse, RZ, PT ;  /* 0x000000ff0b00720c */ /* 0x040fe40003f45270 */
[----:B------:R-:W-:Y:S02]  /*09f0*/  ISETP.NE.AND P1, PT, R11, RZ, PT ;  /* 0x000000ff0b00720c */ /* 0x000fe40003f25270 */
[----:B------:R-:W-:Y:S01]  /*0a00*/  LOP3.LUT R7, R3, 0x7fffff, RZ, 0xc0, !PT ;  /* 0x007fffff03077812 */ /* 0x000fe200078ec0ff */
[----:B------:R-:W-:Y:S01]  /*0a10*/  FFMA.RP R3, R16, R12, R9 ;  /* 0x0000000c10037223 */ /* 0x000fe20000008009 */
[----:B------:R-:W-:Y:S02]  /*0a20*/  VIADD R12, R11, 0x20 ;  /* 0x000000200b0c7836 */ /* 0x000fe40000000000 */
[----:B------:R-:W-:Y:S01]  /*0a30*/  LOP3.LUT R7, R7, 0x800000, RZ, 0xfc, !PT ;  /* 0x0080000007077812 */ /* 0x000fe200078efcff */
[----:B------:R-:W-:Y:S01]  /*0a40*/  IMAD.MOV R9, RZ, RZ, -R11 ;  /* 0x000000ffff097224 */ /* 0x000fe200078e0a0b */
[----:B------:R-:W-:-:S02]  /*0a50*/  FSETP.NEU.FTZ.AND P0, PT, R3, R10, PT ;  /* 0x0000000a0300720b */ /* 0x000fc40003f1d000 */
[----:B------:R-:W-:Y:S02]  /*0a60*/  SHF.L.U32 R12, R7, R12, RZ ;  /* 0x0000000c070c7219 */ /* 0x000fe400000006ff */
[----:B------:R-:W-:Y:S02]  /*0a70*/  SEL R10, R9, RZ, P2 ;  /* 0x000000ff090a7207 */ /* 0x000fe40001000000 */
[----:B------:R-:W-:Y:S02]  /*0a80*/  ISETP.NE.AND P1, PT, R12, RZ, P1 ;  /* 0x000000ff0c00720c */ /* 0x000fe40000f25270 */
[----:B------:R-:W-:Y:S02]  /*0a90*/  SHF.R.U32.HI R10, RZ, R10, R7 ;  /* 0x0000000aff0a7219 */ /* 0x000fe40000011607 */
[----:B------:R-:W-:Y:S02]  /*0aa0*/  PLOP3.LUT P0, PT, P0, P1, PT, 0xf8, 0x8f ;  /* 0x00000000008f781c */ /* 0x000fe40000703f70 */
[----:B------:R-:W-:-:S02]  /*0ab0*/  SHF.R.U32.HI R12, RZ, 0x1, R10 ;  /* 0x00000001ff0c7819 */ /* 0x000fc4000001160a */
[----:B------:R-:W-:-:S04]  /*0ac0*/  SEL R3, RZ, 0x1, !P0 ;  /* 0x00000001ff037807 */ /* 0x000fc80004000000 */
[----:B------:R-:W-:-:S04]  /*0ad0*/  LOP3.LUT R3, R3, 0x1, R12, 0xf8, !PT ;  /* 0x0000000103037812 */ /* 0x000fc800078ef80c */
[----:B------:R-:W-:-:S05]  /*0ae0*/  LOP3.LUT R3, R3, R10, RZ, 0xc0, !PT ;  /* 0x0000000a03037212 */ /* 0x000fca00078ec0ff */
[----:B------:R-:W-:-:S05]  /*0af0*/  IMAD.IADD R3, R12, 0x1, R3 ;  /* 0x000000010c037824 */ /* 0x000fca00078e0203 */
[----:B------:R-:W-:Y:S01]  /*0b00*/  LOP3.LUT R2, R3, R2, RZ, 0xfc, !PT ;  /* 0x0000000203027212 */ /* 0x000fe200078efcff */
[----:B------:R-:W-:Y:S06]  /*0b10*/  BRA `(.L_x_13) ;  /* 0x0000000000107947 */ /* 0x000fec0003800000 */
.L_x_12:
[----:B------:R-:W-:-:S04]  /*0b20*/  LOP3.LUT R2, R2, 0x80000000, RZ, 0xc0, !PT ;  /* 0x8000000002027812 */ /* 0x000fc800078ec0ff */
[----:B------:R-:W-:Y:S01]  /*0b30*/  LOP3.LUT R2, R2, 0x7f800000, RZ, 0xfc, !PT ;  /* 0x7f80000002027812 */ /* 0x000fe200078efcff */
[----:B------:R-:W-:Y:S06]  /*0b40*/  BRA `(.L_x_13) ;  /* 0x0000000000047947 */ /* 0x000fec0003800000 */
.L_x_11:
[----:B------:R-:W-:-:S07]  /*0b50*/  IMAD R2, R10, 0x800000, R2 ;  /* 0x008000000a027824 */ /* 0x000fce00078e0202 */
.L_x_13:
[----:B------:R-:W-:Y:S05]  /*0b60*/  BSYNC.RECONVERGENT B2 ;  /* 0x0000000000027941 */ /* 0x000fea0003800200 */
.L_x_10:
[----:B------:R-:W-:Y:S05]  /*0b70*/  BRA `(.L_x_14) ;  /* 0x0000000000207947 */ /* 0x000fea0003800000 */
.L_x_9:
[----:B------:R-:W-:-:S04]  /*0b80*/  LOP3.LUT R2, R3, 0x80000000, R2, 0x48, !PT ;  /* 0x8000000003027812 */ /* 0x000fc800078e4802 */
[----:B------:R-:W-:Y:S01]  /*0b90*/  LOP3.LUT R2, R2, 0x7f800000, RZ, 0xfc, !PT ;  /* 0x7f80000002027812 */ /* 0x000fe200078efcff */
[----:B------:R-:W-:Y:S06]  /*0ba0*/  BRA `(.L_x_14) ;  /* 0x0000000000147947 */ /* 0x000fec0003800000 */
.L_x_8:
[----:B------:R-:W-:Y:S01]  /*0bb0*/  LOP3.LUT R2, R3, 0x80000000, R2, 0x48, !PT ;  /* 0x8000000003027812 */ /* 0x000fe200078e4802 */
[----:B------:R-:W-:Y:S06]  /*0bc0*/  BRA `(.L_x_14) ;  /* 0x00000000000c7947 */ /* 0x000fec0003800000 */
.L_x_7:
[----:B------:R-:W0:Y:S01]  /*0bd0*/  MUFU.RSQ R2, -QNAN ;  /* 0xffc0000000027908 */ /* 0x000e220000001400 */
[----:B------:R-:W-:Y:S05]  /*0be0*/  BRA `(.L_x_14) ;  /* 0x0000000000047947 */ /* 0x000fea0003800000 */
.L_x_6:
[----:B------:R-:W-:-:S07]  /*0bf0*/  FADD.FTZ R2, R2, R3 ;  /* 0x0000000302027221 */ /* 0x000fce0000010000 */
.L_x_14:
[----:B------:R-:W-:Y:S05]  /*0c00*/  BSYNC.RECONVERGENT B1 ;  /* 0x0000000000017941 */ /* 0x000fea0003800200 */
.L_x_4:
[----:B------:R-:W-:-:S04]  /*0c10*/  IMAD.MOV.U32 R9, RZ, RZ, 0x0 ;  /* 0x00000000ff097424 */ /* 0x000fc800078e00ff */
[----:B0-----:R-:W-:Y:S05]  /*0c20*/  RET.REL.NODEC R8 `(rgb_to_nv12) ;  /* 0xfffffff008f47950 */ /* 0x001fea0003c3ffff */
.L_x_15:
[----:B------:R-:W-:-:S00]  /*0c30*/  BRA `(.L_x_15) ;  /* 0xfffffffc00fc7947 */ /* 0x000fc0000383ffff */
[----:B------:R-:W-:-:S00]  /*0c40*/  NOP ;  /* 0x0000000000007918 */ /* 0x000fc00000000000 */
        /* <DEDUP_REMOVED lines=11> */
.L_x_17:


//--------------------- .text.nv12_to_rgb         --------------------------
	.section	.text.nv12_to_rgb,"ax",@progbits
	.align	128
        .global         nv12_to_rgb
        .type           nv12_to_rgb,@function
        .size           nv12_to_rgb,(.L_x_19 - nv12_to_rgb)
        .other          nv12_to_rgb,@"STO_CUDA_ENTRY STV_DEFAULT"
nv12_to_rgb:
.text.nv12_to_rgb:
        /* <DEDUP_REMOVED lines=14> */
[----:B------:R-:W-:Y:S01]  /*00e0*/  LEA.HI R4, R0, R0, RZ, 0x1 ;  /* 0x0000000000047211 */ /* 0x000fe200078f08ff */
[----:B------:R-:W-:Y:S01]  /*00f0*/  IMAD R0, R3, UR6, R0 ;  /* 0x0000000603007c24 */ /* 0x000fe2000f8e0200 */
[----:B------:R-:W-:Y:S01]  /*0100*/  SHF.R.U32.HI R2, RZ, 0x1, R3 ;  /* 0x00000001ff027819 */ /* 0x000fe20000011603 */
[----:B------:R-:W1:Y:S01]  /*0110*/  LDCU.64 UR4, c[0x0][0x358] ;  /* 0x00006b00ff0477ac */ /* 0x000e620008000a00 */
[----:B------:R-:W-:-:S05]  /*0120*/  LOP3.LUT R5, R4, 0xfffffffe, RZ, 0xc0, !PT ;  /* 0xfffffffe04057812 */ /* 0x000fca00078ec0ff */
[----:B------:R-:W-:Y:S01]  /*0130*/  IMAD R3, R2, UR6, R5 ;  /* 0x0000000602037c24 */ /* 0x000fe2000f8e0205 */
[----:B0-----:R-:W-:-:S04]  /*0140*/  IADD3 R4, P0, PT, R0, UR8, RZ ;  /* 0x0000000800047c10 */ /* 0x001fc8000ff1e0ff */
[C---:B------:R-:W-:Y:S02]  /*0150*/  IADD3 R2, P1, PT, R3.reuse, UR10, RZ ;  /* 0x0000000a03027c10 */ /* 0x040fe4000ff3e0ff */
[----:B------:R-:W-:Y:S01]  /*0160*/  LEA.HI.X.SX32 R5, R0, UR9, 0x1, P0 ;  /* 0x0000000900057c11 */ /* 0x000fe200080f0eff */
[----:B------:R-:W0:Y:S01]  /*0170*/  LDCU.64 UR8, c[0x0][0x390] ;  /* 0x00007200ff0877ac */ /* 0x000e220008000a00 */
[----:B------:R-:W-:-:S03]  /*0180*/  LEA.HI.X.SX32 R3, R3, UR11, 0x1, P1 ;  /* 0x0000000b03037c11 */ /* 0x000fc600088f0eff */
[----:B-1----:R-:W2:Y:S04]  /*0190*/  LDG.E.U8 R4, desc[UR4][R4.64] ;  /* 0x0000000404047981 */ /* 0x002ea8000c1e1100 */
[----:B------:R-:W3:Y:S04]  /*01a0*/  LDG.E.U8 R7, desc[UR4][R2.64] ;  /* 0x0000000402077981 */ /* 0x000ee8000c1e1100 */
[----:B------:R-:W4:Y:S01]  /*01b0*/  LDG.E.U8 R8, desc[UR4][R2.64+0x1] ;  /* 0x0000010402087981 */ /* 0x000f22000c1e1100 */
[----:B------:R-:W-:Y:S01]  /*01c0*/  IMAD R0, R0, 0x3, RZ ;  /* 0x0000000300007824 */ /* 0x000fe200078e02ff */
[----:B--2---:R-:W-:-:S02]  /*01d0*/  I2FP.F32.U32 R6, R4 ;  /* 0x0000000400067245 */ /* 0x004fc40000201000 */
[----:B---3--:R-:W-:-:S03]  /*01e0*/  I2FP.F32.U32 R7, R7 ;  /* 0x0000000700077245 */ /* 0x008fc60000201000 */
[----:B------:R-:W-:Y:S01]  /*01f0*/  FADD R6, R6, -16 ;  /* 0xc180000006067421 */ /* 0x000fe20000000000 */
[----:B----4-:R-:W-:Y:S01]  /*0200*/  I2FP.F32.U32 R8, R8 ;  /* 0x0000000800087245 */ /* 0x010fe20000201000 */
[----:B------:R-:W-:Y:S02]  /*0210*/  FADD R7, R7, -128 ;  /* 0xc300000007077421 */ /* 0x000fe40000000000 */
[----:B------:R-:W-:Y:S02]  /*0220*/  FMUL R6, R6, 1.1643835306167602539 ;  /* 0x3f950a8506067820 */ /* 0x000fe40000400000 */
[----:B------:R-:W-:Y:S01]  /*0230*/  FADD R8, R8, -128 ;  /* 0xc300000008087421 */ /* 0x000fe20000000000 */
[----:B------:R-:W-:-:S03]  /*0240*/  FMUL R7, R7, 1.1383928060531616211 ;  /* 0x3f91b6db07077820 */ /* 0x000fc60000400000 */
[----:B------:R-:W-:Y:S01]  /*0250*/  FMUL R5, R8, 1.1383928060531616211 ;  /* 0x3f91b6db08057820 */ /* 0x000fe20000400000 */
[----:B------:R-:W-:-:S03]  /*0260*/  FFMA R4, R7, 1.8555999994277954102, R6 ;  /* 0x3fed844d07047823 */ /* 0x000fc60000000006 */
[--C-:B------:R-:W-:Y:S01]  /*0270*/  FFMA R2, R5, 1.5748000144958496094, R6.reuse ;  /* 0x3fc9930c05027823 */ /* 0x100fe20000000006 */
[----:B------:R-:W-:Y:S01]  /*0280*/  FFMA R6, R7, -0.18729999661445617676, R6 ;  /* 0xbe3fcb9207067823 */ /* 0x000fe20000000006 */
[----:B------:R-:W-:-:S03]  /*0290*/  FMNMX R4, RZ, R4, !PT ;  /* 0x00000004ff047209 */ /* 0x000fc60007800000 */
[----:B------:R-:W-:Y:S01]  /*02a0*/  FFMA R6, R5, -0.46810001134872436523, R6 ;  /* 0xbeefaace05067823 */ /* 0x000fe20000000006 */
[----:B------:R-:W-:Y:S02]  /*02b0*/  FMNMX R2, RZ, R2, !PT ;  /* 0x00000002ff027209 */ /* 0x000fe40007800000 */
[----:B------:R-:W-:Y:S02]  /*02c0*/  FMNMX R4, R4, 255, PT ;  /* 0x437f000004047809 */ /* 0x000fe40003800000 */
[----:B------:R-:W-:Y:S02]  /*02d0*/  FMNMX R6, RZ, R6, !PT ;  /* 0x00000006ff067209 */ /* 0x000fe40007800000 */
[----:B------:R-:W-:Y:S01]  /*02e0*/  FMNMX R2, R2, 255, PT ;  /* 0x437f000002027809 */ /* 0x000fe20003800000 */
[----:B------:R-:W-:Y:S01]  /*02f0*/  FADD R8, R4, 0.5 ;  /* 0x3f00000004087421 */ /* 0x000fe20000000000 */
[----:B------:R-:W-:-:S03]  /*0300*/  FMNMX R6, R6, 255, PT ;  /* 0x437f000006067809 */ /* 0x000fc60003800000 */
[----:B------:R-:W-:Y:S01]  /*0310*/  FADD R4, R2, 0.5 ;  /* 0x3f00000002047421 */ /* 0x000fe20000000000 */
[----:B------:R-:W1:Y:S01]  /*0320*/  F2I.U32.TRUNC.NTZ R9, R8 ;  /* 0x0000000800097305 */ /* 0x000e62000020f000 */
[----:B------:R-:W-:Y:S01]  /*0330*/  FADD R6, R6, 0.5 ;  /* 0x3f00000006067421 */ /* 0x000fe20000000000 */
[----:B0-----:R-:W-:-:S04]  /*0340*/  IADD3 R2, P0, PT, R0, UR8, RZ ;  /* 0x0000000800027c10 */ /* 0x001fc8000ff1e0ff */
[----:B------:R-:W-:Y:S02]  /*0350*/  LEA.HI.X.SX32 R3, R0, UR9, 0x1, P0 ;  /* 0x0000000900037c11 */ /* 0x000fe400080f0eff */
[----:B------:R-:W0:Y:S03]  /*0360*/  F2I.U32.TRUNC.NTZ R5, R4 ;  /* 0x0000000400057305 */ /* 0x000e26000020f000 */
[----:B-1----:R-:W-:Y:S05]  /*0370*/  STG.E.U8 desc[UR4][R2.64+0x2], R9 ;  /* 0x0000020902007986 */ /* 0x002fea000c101104 */
[----:B------:R-:W1:Y:S01]  /*0380*/  F2I.U32.TRUNC.NTZ R7, R6 ;  /* 0x0000000600077305 */ /* 0x000e62000020f000 */
[----:B0-----:R-:W-:Y:S04]  /*0390*/  STG.E.U8 desc[UR4][R2.64], R5 ;  /* 0x0000000502007986 */ /* 0x001fe8000c101104 */
[----:B-1----:R-:W-:Y:S01]  /*03a0*/  STG.E.U8 desc[UR4][R2.64+0x1], R7 ;  /* 0x0000010702007986 */ /* 0x002fe2000c101104 */
[----:B------:R-:W-:Y:S05]  /*03b0*/  EXIT ;  /* 0x000000000000794d */ /* 0x000fea0003800000 */
.L_x_16:
        /* <DEDUP_REMOVED lines=12> */
.L_x_19:


//--------------------- .nv.shared.reserved.0     --------------------------
	.section	.nv.shared.reserved.0,"aw",@nobits
	.weak		__nv_reservedSMEM_offset_0_alias
	.size		__nv_reservedSMEM_offset_0_alias, 0, 64
	.other		__nv_reservedSMEM_offset_0_alias,@"STO_CUDA_RESERVED_SHARED STV_DEFAULT"
__nv_reservedSMEM_offset_0_alias:
	.zero		0
	.zero		64


//--------------------- .nv.constant0.rgb_to_nv12 --------------------------
	.section	.nv.constant0.rgb_to_nv12,"a",@progbits
	.sectionflags	@""
	.align	4
.nv.constant0.rgb_to_nv12:
	.zero		928


//--------------------- .nv.constant0.nv12_to_rgb --------------------------
	.section	.nv.constant0.nv12_to_rgb,"a",@progbits
	.sectionflags	@""
	.align	4
.nv.constant0.nv12_to_rgb:
	.zero		928


//--------------------- SYMBOLS --------------------------

	.type		.nv.reservedSmem.offset0,@object
	.size		.nv.reservedSmem.offset0,0x4
